//
// Generated by NVIDIA NVVM Compiler
//
// Compiler Build ID: CL-36424714
// Cuda compilation tools, release 13.0, V13.0.88
// Based on NVVM 20.0.0
//

.version 9.0
.target sm_100
.address_size 64

	// .globl	_Z7reduce0PiS_
.extern .shared .align 16 .b8 sdata[];

.visible .entry _Z7reduce0PiS_(
	.param .u64 .ptr .align 1 _Z7reduce0PiS__param_0,
	.param .u64 .ptr .align 1 _Z7reduce0PiS__param_1
)
{
	.reg .pred 	%p<4>;
	.reg .b32 	%r<21>;
	.reg .b64 	%rd<11>;

	ld.param.u64 	%rd2, [_Z7reduce0PiS__param_0];
	ld.param.u64 	%rd1, [_Z7reduce0PiS__param_1];
	cvta.to.global.u64 	%rd3, %rd2;
	mov.u32 	%r1, %tid.x;
	mov.u32 	%r2, %ctaid.x;
	mov.u32 	%r3, %ntid.x;
	mul.lo.s32 	%r7, %r3, %r2;
	shl.b32 	%r8, %r7, 1;
	add.s32 	%r9, %r8, %r1;
	mul.wide.u32 	%rd4, %r9, 4;
	add.s64 	%rd5, %rd3, %rd4;
	ld.global.u32 	%r10, [%rd5];
	add.s32 	%r11, %r9, %r3;
	mul.wide.u32 	%rd6, %r11, 4;
	add.s64 	%rd7, %rd3, %rd6;
	ld.global.u32 	%r12, [%rd7];
	add.s32 	%r13, %r12, %r10;
	shl.b32 	%r14, %r1, 2;
	mov.u32 	%r15, sdata;
	add.s32 	%r4, %r15, %r14;
	st.shared.u32 	[%r4], %r13;
	bar.sync 	0;
	setp.lt.u32 	%p1, %r3, 2;
	@%p1 bra 	$L__BB0_5;
	shr.u32 	%r5, %r3, 1;
	shl.b32 	%r16, %r5, 2;
	add.s32 	%r6, %r4, %r16;
$L__BB0_2:
	setp.ge.u32 	%p2, %r1, %r5;
	@%p2 bra 	$L__BB0_4;
	ld.shared.u32 	%r17, [%r6];
	ld.shared.u32 	%r18, [%r4];
	add.s32 	%r19, %r18, %r17;
	st.shared.u32 	[%r4], %r19;
$L__BB0_4:
	bar.sync 	0;
	bra.uni 	$L__BB0_2;
$L__BB0_5:
	setp.ne.s32 	%p3, %r1, 0;
	@%p3 bra 	$L__BB0_7;
	ld.shared.u32 	%r20, [sdata];
	cvta.to.global.u64 	%rd8, %rd1;
	mul.wide.u32 	%rd9, %r2, 4;
	add.s64 	%rd10, %rd8, %rd9;
	st.global.u32 	[%rd10], %r20;
$L__BB0_7:
	ret;

}


// ===== COMPILED SASS (sm_100) =====

	.target	sm_100

	.elftype	@"ET_EXEC"


//--------------------- .note.nv.tkinfo           --------------------------
	.section	.note.nv.tkinfo,"",@"SHT_NOTE"
	.sectionflags	@"SHF_NOTE_NV_TKINFO"
	.tkinfo
        /*0018*/ 	.word	0x00000002
        /*0030*/ 	.string	""
        /*0030*/ 	.string	"ptxas"
        /*0030*/ 	.string	"Cuda compilation tools, release 13.0, V13.0.88"
        /*0030*/ 	.string	"Build cuda_13.0.r13.0/compiler.36424714_0"
        /*0030*/ 	.string	"-arch sm_100 -m 64 "



//--------------------- .note.nv.cuinfo           --------------------------
	.section	.note.nv.cuinfo,"",@"SHT_NOTE"
	.sectionflags	@"SHF_NOTE_NV_CUINFO"
        /*0018*/ 	.short	0x0002
        /*001a*/ 	.short	0x0064
        /*001c*/ 	.short	0x0082
	.zero		2


//--------------------- .nv.info                  --------------------------
	.section	.nv.info,"",@"SHT_CUDA_INFO"
	.align	4


	//----- nvinfo : EIATTR_REGCOUNT
	.align		4
        /*0000*/ 	.byte	0x04, 0x2f
        /*0002*/ 	.short	(.L_1 - .L_0)
	.align		4
.L_0:
        /*0004*/ 	.word	index@(_Z7reduce0PiS_)
        /*0008*/ 	.word	0x0000000e


	//----- nvinfo : EIATTR_FRAME_SIZE
	.align		4
.L_1:
        /*000c*/ 	.byte	0x04, 0x11
        /*000e*/ 	.short	(.L_3 - .L_2)
	.align		4
.L_2:
        /*0010*/ 	.word	index@(_Z7reduce0PiS_)
        /*0014*/ 	.word	0x00000000


	//----- nvinfo : EIATTR_MIN_STACK_SIZE
	.align		4
.L_3:
        /*0018*/ 	.byte	0x04, 0x12
        /*001a*/ 	.short	(.L_5 - .L_4)
	.align		4
.L_4:
        /*001c*/ 	.word	index@(_Z7reduce0PiS_)
        /*0020*/ 	.word	0x00000000
.L_5:


//--------------------- .nv.compat                --------------------------
	.section	.nv.compat,"",@"SHT_CUDA_COMPAT_INFO"
	.align	4
        /*0000*/ 	.byte	0x02, 0x09, 0x00, 0x00, 0x02, 0x02, 0x01, 0x00, 0x02, 0x05, 0x05, 0x00, 0x03, 0x07, 0x01, 0x01
        /*0010*/ 	.byte	0x02, 0x03, 0x00, 0x00, 0x02, 0x06, 0x01, 0x00, 0x04, 0x0b, 0x08, 0x00, 0x09, 0x00, 0x00, 0x00
        /*0020*/ 	.byte	0x00, 0x00, 0x00, 0x00


//--------------------- .nv.info._Z7reduce0PiS_   --------------------------
	.section	.nv.info._Z7reduce0PiS_,"",@"SHT_CUDA_INFO"
	.sectionflags	@""
	.align	4


	//----- nvinfo : EIATTR_CUDA_API_VERSION
	.align		4
        /*0000*/ 	.byte	0x04, 0x37
        /*0002*/ 	.short	(.L_7 - .L_6)
.L_6:
        /*0004*/ 	.word	0x00000082


	//----- nvinfo : EIATTR_KPARAM_INFO
	.align		4
.L_7:
        /*0008*/ 	.byte	0x04, 0x17
        /*000a*/ 	.short	(.L_9 - .L_8)
.L_8:
        /*000c*/ 	.word	0x00000000
        /*0010*/ 	.short	0x0001
        /*0012*/ 	.short	0x0008
        /*0014*/ 	.byte	0x00, 0xf5, 0x21, 0x00


	//----- nvinfo : EIATTR_KPARAM_INFO
	.align		4
.L_9:
        /*0018*/ 	.byte	0x04, 0x17
        /*001a*/ 	.short	(.L_11 - .L_10)
.L_10:
        /*001c*/ 	.word	0x00000000
        /*0020*/ 	.short	0x0000
        /*0022*/ 	.short	0x0000
        /*0024*/ 	.byte	0x00, 0xf5, 0x21, 0x00


	//----- nvinfo : EIATTR_SPARSE_MMA_MASK
	.align		4
.L_11:
        /*0028*/ 	.byte	0x03, 0x50
        /*002a*/ 	.short	0x0000


	//----- nvinfo : EIATTR_MAXREG_COUNT
	.align		4
        /*002c*/ 	.byte	0x03, 0x1b
        /*002e*/ 	.short	0x00ff


	//----- nvinfo : EIATTR_NUM_BARRIERS
	.align		4
        /*0030*/ 	.byte	0x02, 0x4c
        /*0032*/ 	.byte	0x01
	.zero		1


	//----- nvinfo : EIATTR_MERCURY_ISA_VERSION
	.align		4
        /*0034*/ 	.byte	0x03, 0x5f
        /*0036*/ 	.short	0x0101


	//----- nvinfo : EIATTR_VRC_CTA_INIT_COUNT
	.align		4
        /*0038*/ 	.byte	0x02, 0x4a
	.zero		1
	.zero		1


	//----- nvinfo : EIATTR_EXIT_INSTR_OFFSETS
	.align		4
        /*003c*/ 	.byte	0x04, 0x1c
        /*003e*/ 	.short	(.L_13 - .L_12)


	//   ....[0]....
.L_12:
        /*0040*/ 	.word	0x00000200


	//   ....[1]....
        /*0044*/ 	.word	0x00000250


	//----- nvinfo : EIATTR_CBANK_PARAM_SIZE
	.align		4
.L_13:
        /*0048*/ 	.byte	0x03, 0x19
        /*004a*/ 	.short	0x0010


	//----- nvinfo : EIATTR_PARAM_CBANK
	.align		4
        /*004c*/ 	.byte	0x04, 0x0a
        /*004e*/ 	.short	(.L_15 - .L_14)
	.align		4
.L_14:
        /*0050*/ 	.word	index@(.nv.constant0._Z7reduce0PiS_)
        /*0054*/ 	.short	0x0380
        /*0056*/ 	.short	0x0010


	//----- nvinfo : EIATTR_SW_WAR
	.align		4
.L_15:
        /*0058*/ 	.byte	0x04, 0x36
        /*005a*/ 	.short	(.L_17 - .L_16)
.L_16:
        /*005c*/ 	.word	0x00000008
.L_17:


//--------------------- .nv.callgraph             --------------------------
	.section	.nv.callgraph,"",@"SHT_CUDA_CALLGRAPH"
	.align	4
	.sectionentsize	8
	.align		4
        /*0000*/ 	.word	0x00000000
	.align		4
        /*0004*/ 	.word	0xffffffff
	.align		4
        /*0008*/ 	.word	0x00000000
	.align		4
        /*000c*/ 	.word	0xfffffffe
	.align		4
        /*0010*/ 	.word	0x00000000
	.align		4
        /*0014*/ 	.word	0xfffffffd
	.align		4
        /*0018*/ 	.word	0x00000000
	.align		4
        /*001c*/ 	.word	0xfffffffc


//--------------------- .text._Z7reduce0PiS_      --------------------------
	.section	.text._Z7reduce0PiS_,"ax",@progbits
	.align	128
        .global         _Z7reduce0PiS_
        .type           _Z7reduce0PiS_,@function
        .size           _Z7reduce0PiS_,(.L_x_3 - _Z7reduce0PiS_)
        .other          _Z7reduce0PiS_,@"STO_CUDA_ENTRY STV_DEFAULT"
_Z7reduce0PiS_:
.text._Z7reduce0PiS_:
[----:B------:R-:W-:Y:S01]  /*0000*/  LDC R1, c[0x0][0x37c] ;  /* 0x0000df00ff017b82 */ /* 0x000fe20000000800 */
[----:B------:R-:W0:Y:S07]  /*0010*/  S2R R11, SR_CTAID.X ;  /* 0x00000000000b7919 */ /* 0x000e2e0000002500 */
[----:B------:R-:W0:Y:S01]  /*0020*/  LDC R6, c[0x0][0x360] ;  /* 0x0000d800ff067b82 */ /* 0x000e220000000800 */
[----:B------:R-:W1:Y:S01]  /*0030*/  LDCU.64 UR6, c[0x0][0x358] ;  /* 0x00006b00ff0677ac */ /* 0x000e620008000a00 */
[----:B------:R-:W2:Y:S06]  /*0040*/  S2R R9, SR_TID.X ;  /* 0x0000000000097919 */ /* 0x000eac0000002100 */
[----:B------:R-:W3:Y:S01]  /*0050*/  LDC.64 R4, c[0x0][0x380] ;  /* 0x0000e000ff047b82 */ /* 0x000ee20000000a00 */
[----:B0-----:R-:W-:-:S04]  /*0060*/  IMAD R0, R11, R6, RZ ;  /* 0x000000060b007224 */ /* 0x001fc800078e02ff */
[----:B--2---:R-:W-:-:S05]  /*0070*/  IMAD R3, R0, 0x2, R9 ;  /* 0x0000000200037824 */ /* 0x004fca00078e0209 */
[C---:B------:R-:W-:Y:S01]  /*0080*/  IADD3 R7, PT, PT, R3.reuse, R6, RZ ;  /* 0x0000000603077210 */ /* 0x040fe20007ffe0ff */
[----:B---3--:R-:W-:-:S04]  /*0090*/  IMAD.WIDE.U32 R2, R3, 0x4, R4 ;  /* 0x0000000403027825 */ /* 0x008fc800078e0004 */
[----:B------:R-:W-:Y:S02]  /*00a0*/  IMAD.WIDE.U32 R4, R7, 0x4, R4 ;  /* 0x0000000407047825 */ /* 0x000fe400078e0004 */
[----:B-1----:R-:W2:Y:S04]  /*00b0*/  LDG.E R2, desc[UR6][R2.64] ;  /* 0x0000000602027981 */ /* 0x002ea8000c1e1900 */
[----:B------:R-:W2:Y:S01]  /*00c0*/  LDG.E R5, desc[UR6][R4.64] ;  /* 0x0000000604057981 */ /* 0x000ea2000c1e1900 */
[----:B------:R-:W0:Y:S01]  /*00d0*/  S2UR UR5, SR_CgaCtaId ;  /* 0x00000000000579c3 */ /* 0x000e220000008800 */
[----:B------:R-:W-:Y:S01]  /*00e0*/  UMOV UR4, 0x400 ;  /* 0x0000040000047882 */ /* 0x000fe20000000000 */
[----:B------:R-:W-:Y:S02]  /*00f0*/  ISETP.GE.U32.AND P0, PT, R6, 0x2, PT ;  /* 0x000000020600780c */ /* 0x000fe40003f06070 */
[----:B------:R-:W-:Y:S01]  /*0100*/  ISETP.NE.AND P1, PT, R9, RZ, PT ;  /* 0x000000ff0900720c */ /* 0x000fe20003f25270 */
[----:B0-----:R-:W-:-:S06]  /*0110*/  ULEA UR4, UR5, UR4, 0x18 ;  /* 0x0000000405047291 */ /* 0x001fcc000f8ec0ff */
[----:B------:R-:W-:Y:S01]  /*0120*/  LEA R7, R9, UR4, 0x2 ;  /* 0x0000000409077c11 */ /* 0x000fe2000f8e10ff */
[----:B--2---:R-:W-:-:S05]  /*0130*/  IMAD.IADD R0, R2, 0x1, R5 ;  /* 0x0000000102007824 */ /* 0x004fca00078e0205 */
[----:B------:R0:W-:Y:S01]  /*0140*/  STS [R7], R0 ;  /* 0x0000000007007388 */ /* 0x0001e20000000800 */
[----:B------:R-:W-:Y:S06]  /*0150*/  BAR.SYNC.DEFER_BLOCKING 0x0 ;  /* 0x0000000000007b1d */ /* 0x000fec0000010000 */
[----:B------:R-:W-:Y:S05]  /*0160*/  @!P0 BRA `(.L_x_0) ;  /* 0x0000000000248947 */ /* 0x000fea0003800000 */
[----:B0-----:R-:W-:-:S04]  /*0170*/  SHF.R.U32.HI R0, RZ, 0x1, R6 ;  /* 0x00000001ff007819 */ /* 0x001fc80000011606 */
[----:B------:R-:W-:Y:S02]  /*0180*/  ISETP.GE.U32.AND P0, PT, R9, R0, PT ;  /* 0x000000000900720c */ /* 0x000fe40003f06070 */
[----:B------:R-:W-:-:S11]  /*0190*/  LEA R0, R0, R7, 0x2 ;  /* 0x0000000700007211 */ /* 0x000fd600078e10ff */
.L_x_1:
[----:B0-----:R-:W-:Y:S04]  /*01a0*/  @!P0 LDS R2, [R0] ;  /* 0x0000000000028984 */ /* 0x001fe80000000800 */
[----:B------:R-:W0:Y:S02]  /*01b0*/  @!P0 LDS R3, [R7] ;  /* 0x0000000007038984 */ /* 0x000e240000000800 */
[----:B0-----:R-:W-:-:S05]  /*01c0*/  @!P0 IMAD.IADD R2, R2, 0x1, R3 ;  /* 0x0000000102028824 */ /* 0x001fca00078e0203 */
[----:B------:R0:W-:Y:S01]  /*01d0*/  @!P0 STS [R7], R2 ;  /* 0x0000000207008388 */ /* 0x0001e20000000800 */
[----:B------:R-:W-:Y:S06]  /*01e0*/  BAR.SYNC.DEFER_BLOCKING 0x0 ;  /* 0x0000000000007b1d */ /* 0x000fec0000010000 */
[----:B------:R-:W-:Y:S05]  /*01f0*/  BRA `(.L_x_1) ;  /* 0xfffffffc00e87947 */ /* 0x000fea000383ffff */
.L_x_0:
[----:B------:R-:W-:Y:S05]  /*0200*/  @P1 EXIT ;  /* 0x000000000000194d */ /* 0x000fea0003800000 */
[----:B------:R-:W1:Y:S01]  /*0210*/  LDS R5, [UR4] ;  /* 0x00000004ff057984 */ /* 0x000e620008000800 */
[----:B------:R-:W2:Y:S02]  /*0220*/  LDC.64 R2, c[0x0][0x388] ;  /* 0x0000e200ff027b82 */ /* 0x000ea40000000a00 */
[----:B--2---:R-:W-:-:S05]  /*0230*/  IMAD.WIDE.U32 R2, R11, 0x4, R2 ;  /* 0x000000040b027825 */ /* 0x004fca00078e0002 */
[----:B-1----:R-:W-:Y:S01]  /*0240*/  STG.E desc[UR6][R2.64], R5 ;  /* 0x0000000502007986 */ /* 0x002fe2000c101906 */
[----:B------:R-:W-:Y:S05]  /*0250*/  EXIT ;  /* 0x000000000000794d */ /* 0x000fea0003800000 */
.L_x_2:
[----:B------:R-:W-:-:S00]  /*0260*/  BRA `(.L_x_2) ;  /* 0xfffffffc00fc7947 */ /* 0x000fc0000383ffff */
[----:B------:R-:W-:-:S00]  /*0270*/  NOP ;  /* 0x0000000000007918 */ /* 0x000fc00000000000 */
        /* <DEDUP_REMOVED lines=8> */
.L_x_3:


//--------------------- .nv.shared._Z7reduce0PiS_ --------------------------
	.section	.nv.shared._Z7reduce0PiS_,"aw",@nobits
	.sectionflags	@""
	.align	16
	.zero		1024


//--------------------- .nv.shared.reserved.0     --------------------------
	.section	.nv.shared.reserved.0,"aw",@nobits
	.weak		__nv_reservedSMEM_offset_0_alias
	.size		__nv_reservedSMEM_offset_0_alias, 0, 64
	.other		__nv_reservedSMEM_offset_0_alias,@"STO_CUDA_RESERVED_SHARED STV_DEFAULT"
__nv_reservedSMEM_offset_0_alias:
	.zero		0
	.zero		64


//--------------------- .nv.constant0._Z7reduce0PiS_ --------------------------
	.section	.nv.constant0._Z7reduce0PiS_,"a",@progbits
	.sectionflags	@""
	.align	4
.nv.constant0._Z7reduce0PiS_:
	.zero		912


//--------------------- SYMBOLS --------------------------

	.type		.nv.reservedSmem.offset0,@object
	.size		.nv.reservedSmem.offset0,0x4
	.type		.nv.reservedSmem.cap,@object
	.size		.nv.reservedSmem.cap,0x4
